//
// Generated by NVIDIA NVVM Compiler
//
// Compiler Build ID: CL-36424714
// Cuda compilation tools, release 13.0, V13.0.88
// Based on NVVM 20.0.0
//

.version 9.0
.target sm_100
.address_size 64

	// .globl	_Z4pickPfS_ii
// _ZZ4pickPfS_iiE4lock has been demoted
.extern .shared .align 16 .b8 shared_topk[];

.visible .entry _Z4pickPfS_ii(
	.param .u64 .ptr .align 1 _Z4pickPfS_ii_param_0,
	.param .u64 .ptr .align 1 _Z4pickPfS_ii_param_1,
	.param .u32 _Z4pickPfS_ii_param_2,
	.param .u32 _Z4pickPfS_ii_param_3
)
{
	.reg .pred 	%p<18>;
	.reg .b32 	%r<41>;
	.reg .b64 	%rd<11>;
	// demoted variable
	.shared .align 4 .u32 _ZZ4pickPfS_iiE4lock;
	ld.param.u64 	%rd3, [_Z4pickPfS_ii_param_0];
	ld.param.u64 	%rd2, [_Z4pickPfS_ii_param_1];
	ld.param.u32 	%r14, [_Z4pickPfS_ii_param_2];
	ld.param.u32 	%r15, [_Z4pickPfS_ii_param_3];
	cvta.to.global.u64 	%rd1, %rd3;
	mov.u32 	%r1, %tid.x;
	setp.ge.u32 	%p1, %r1, %r15;
	shl.b32 	%r16, %r1, 2;
	mov.u32 	%r17, shared_topk;
	add.s32 	%r2, %r17, %r16;
	@%p1 bra 	$L__BB0_2;
	mov.b32 	%r18, 0;
	st.shared.u32 	[%r2], %r18;
$L__BB0_2:
	setp.ne.s32 	%p2, %r1, %r15;
	@%p2 bra 	$L__BB0_4;
	mov.b32 	%r19, 0;
	st.shared.u32 	[_ZZ4pickPfS_iiE4lock], %r19;
$L__BB0_4:
	bar.sync 	0;
	setp.ge.s32 	%p3, %r1, %r14;
	@%p3 bra 	$L__BB0_20;
	shl.b32 	%r20, %r15, 2;
	add.s32 	%r3, %r17, %r20;
	setp.gt.s32 	%p4, %r15, 0;
	mov.u32 	%r4, %ntid.x;
	mov.u32 	%r40, %r1;
	@%p4 bra 	$L__BB0_6;
	bra.uni 	$L__BB0_16;
$L__BB0_6:
	mov.u32 	%r38, %r1;
$L__BB0_7:
	mul.wide.s32 	%rd6, %r38, 4;
	add.s64 	%rd7, %rd1, %rd6;
	ld.global.u32 	%r28, [%rd7];
	setp.gt.s32 	%p9, %r28, -1;
	selp.b32 	%r29, -2147483648, -1, %p9;
	xor.b32  	%r6, %r29, %r28;
	ld.shared.u32 	%r30, [%r3+-4];
	setp.le.u32 	%p10, %r6, %r30;
	@%p10 bra 	$L__BB0_15;
$L__BB0_8:
	atom.relaxed.shared.cas.b32 	%r31, [_ZZ4pickPfS_iiE4lock], 0, 1;
	setp.ne.s32 	%p11, %r31, 0;
	@%p11 bra 	$L__BB0_8;
	membar.cta;
	mov.u32 	%r39, %r15;
$L__BB0_10:
	shl.b32 	%r32, %r39, 2;
	add.s32 	%r8, %r17, %r32;
	ld.shared.u32 	%r9, [%r8+-4];
	setp.ge.u32 	%p12, %r9, %r6;
	@%p12 bra 	$L__BB0_14;
	st.shared.u32 	[%r8+-4], %r6;
	setp.ge.s32 	%p13, %r39, %r15;
	@%p13 bra 	$L__BB0_13;
	st.shared.u32 	[%r8], %r9;
$L__BB0_13:
	setp.gt.s32 	%p14, %r39, 1;
	add.s32 	%r39, %r39, -1;
	@%p14 bra 	$L__BB0_10;
$L__BB0_14:
	membar.cta;
	atom.shared.exch.b32 	%r34, [_ZZ4pickPfS_iiE4lock], 0;
$L__BB0_15:
	add.s32 	%r38, %r38, %r4;
	setp.lt.s32 	%p15, %r38, %r14;
	@%p15 bra 	$L__BB0_7;
	bra.uni 	$L__BB0_20;
$L__BB0_16:
	mul.wide.s32 	%rd4, %r40, 4;
	add.s64 	%rd5, %rd1, %rd4;
	ld.global.u32 	%r22, [%rd5];
	setp.gt.s32 	%p5, %r22, -1;
	selp.b32 	%r23, -2147483648, -1, %p5;
	xor.b32  	%r24, %r23, %r22;
	ld.shared.u32 	%r25, [%r3+-4];
	setp.le.u32 	%p6, %r24, %r25;
	@%p6 bra 	$L__BB0_19;
$L__BB0_17:
	atom.relaxed.shared.cas.b32 	%r26, [_ZZ4pickPfS_iiE4lock], 0, 1;
	setp.ne.s32 	%p7, %r26, 0;
	@%p7 bra 	$L__BB0_17;
	membar.cta;
	membar.cta;
	atom.shared.exch.b32 	%r27, [_ZZ4pickPfS_iiE4lock], 0;
$L__BB0_19:
	add.s32 	%r40, %r40, %r4;
	setp.lt.s32 	%p8, %r40, %r14;
	@%p8 bra 	$L__BB0_16;
$L__BB0_20:
	setp.ge.u32 	%p16, %r1, %r15;
	bar.sync 	0;
	@%p16 bra 	$L__BB0_22;
	ld.shared.u32 	%r35, [%r2];
	setp.gt.s32 	%p17, %r35, -1;
	selp.b32 	%r36, -1, -2147483648, %p17;
	xor.b32  	%r37, %r36, %r35;
	cvta.to.global.u64 	%rd8, %rd2;
	mul.wide.u32 	%rd9, %r1, 4;
	add.s64 	%rd10, %rd8, %rd9;
	st.global.u32 	[%rd10], %r37;
$L__BB0_22:
	ret;

}


// ===== COMPILED SASS (sm_100) =====

	.target	sm_100

	.elftype	@"ET_EXEC"


//--------------------- .note.nv.tkinfo           --------------------------
	.section	.note.nv.tkinfo,"",@"SHT_NOTE"
	.sectionflags	@"SHF_NOTE_NV_TKINFO"
	.tkinfo
        /*0018*/ 	.word	0x00000002
        /*0030*/ 	.string	""
        /*0030*/ 	.string	"ptxas"
        /*0030*/ 	.string	"Cuda compilation tools, release 13.0, V13.0.88"
        /*0030*/ 	.string	"Build cuda_13.0.r13.0/compiler.36424714_0"
        /*0030*/ 	.string	"-arch sm_100 -m 64 "



//--------------------- .note.nv.cuinfo           --------------------------
	.section	.note.nv.cuinfo,"",@"SHT_NOTE"
	.sectionflags	@"SHF_NOTE_NV_CUINFO"
        /*0018*/ 	.short	0x0002
        /*001a*/ 	.short	0x0064
        /*001c*/ 	.short	0x0082
	.zero		2


//--------------------- .nv.info                  --------------------------
	.section	.nv.info,"",@"SHT_CUDA_INFO"
	.align	4


	//----- nvinfo : EIATTR_REGCOUNT
	.align		4
        /*0000*/ 	.byte	0x04, 0x2f
        /*0002*/ 	.short	(.L_1 - .L_0)
	.align		4
.L_0:
        /*0004*/ 	.word	index@(_Z4pickPfS_ii)
        /*0008*/ 	.word	0x0000000e


	//----- nvinfo : EIATTR_FRAME_SIZE
	.align		4
.L_1:
        /*000c*/ 	.byte	0x04, 0x11
        /*000e*/ 	.short	(.L_3 - .L_2)
	.align		4
.L_2:
        /*0010*/ 	.word	index@(_Z4pickPfS_ii)
        /*0014*/ 	.word	0x00000000


	//----- nvinfo : EIATTR_MIN_STACK_SIZE
	.align		4
.L_3:
        /*0018*/ 	.byte	0x04, 0x12
        /*001a*/ 	.short	(.L_5 - .L_4)
	.align		4
.L_4:
        /*001c*/ 	.word	index@(_Z4pickPfS_ii)
        /*0020*/ 	.word	0x00000000
.L_5:


//--------------------- .nv.compat                --------------------------
	.section	.nv.compat,"",@"SHT_CUDA_COMPAT_INFO"
	.align	4
        /*0000*/ 	.byte	0x02, 0x09, 0x00, 0x00, 0x02, 0x02, 0x01, 0x00, 0x02, 0x05, 0x05, 0x00, 0x03, 0x07, 0x01, 0x01
        /*0010*/ 	.byte	0x02, 0x03, 0x00, 0x00, 0x02, 0x06, 0x01, 0x00, 0x04, 0x0b, 0x08, 0x00, 0x09, 0x00, 0x00, 0x00
        /*0020*/ 	.byte	0x00, 0x00, 0x00, 0x00


//--------------------- .nv.info._Z4pickPfS_ii    --------------------------
	.section	.nv.info._Z4pickPfS_ii,"",@"SHT_CUDA_INFO"
	.sectionflags	@""
	.align	4


	//----- nvinfo : EIATTR_CUDA_API_VERSION
	.align		4
        /*0000*/ 	.byte	0x04, 0x37
        /*0002*/ 	.short	(.L_7 - .L_6)
.L_6:
        /*0004*/ 	.word	0x00000082


	//----- nvinfo : EIATTR_KPARAM_INFO
	.align		4
.L_7:
        /*0008*/ 	.byte	0x04, 0x17
        /*000a*/ 	.short	(.L_9 - .L_8)
.L_8:
        /*000c*/ 	.word	0x00000000
        /*0010*/ 	.short	0x0003
        /*0012*/ 	.short	0x0014
        /*0014*/ 	.byte	0x00, 0xf0, 0x11, 0x00


	//----- nvinfo : EIATTR_KPARAM_INFO
	.align		4
.L_9:
        /*0018*/ 	.byte	0x04, 0x17
        /*001a*/ 	.short	(.L_11 - .L_10)
.L_10:
        /*001c*/ 	.word	0x00000000
        /*0020*/ 	.short	0x0002
        /*0022*/ 	.short	0x0010
        /*0024*/ 	.byte	0x00, 0xf0, 0x11, 0x00


	//----- nvinfo : EIATTR_KPARAM_INFO
	.align		4
.L_11:
        /*0028*/ 	.byte	0x04, 0x17
        /*002a*/ 	.short	(.L_13 - .L_12)
.L_12:
        /*002c*/ 	.word	0x00000000
        /*0030*/ 	.short	0x0001
        /*0032*/ 	.short	0x0008
        /*0034*/ 	.byte	0x00, 0xf5, 0x21, 0x00


	//----- nvinfo : EIATTR_KPARAM_INFO
	.align		4
.L_13:
        /*0038*/ 	.byte	0x04, 0x17
        /*003a*/ 	.short	(.L_15 - .L_14)
.L_14:
        /*003c*/ 	.word	0x00000000
        /*0040*/ 	.short	0x0000
        /*0042*/ 	.short	0x0000
        /*0044*/ 	.byte	0x00, 0xf5, 0x21, 0x00


	//----- nvinfo : EIATTR_SPARSE_MMA_MASK
	.align		4
.L_15:
        /*0048*/ 	.byte	0x03, 0x50
        /*004a*/ 	.short	0x0000


	//----- nvinfo : EIATTR_MAXREG_COUNT
	.align		4
        /*004c*/ 	.byte	0x03, 0x1b
        /*004e*/ 	.short	0x00ff


	//----- nvinfo : EIATTR_NUM_BARRIERS
	.align		4
        /*0050*/ 	.byte	0x02, 0x4c
        /*0052*/ 	.byte	0x01
	.zero		1


	//----- nvinfo : EIATTR_MERCURY_ISA_VERSION
	.align		4
        /*0054*/ 	.byte	0x03, 0x5f
        /*0056*/ 	.short	0x0101


	//----- nvinfo : EIATTR_VRC_CTA_INIT_COUNT
	.align		4
        /*0058*/ 	.byte	0x02, 0x4a
	.zero		1
	.zero		1


	//----- nvinfo : EIATTR_EXIT_INSTR_OFFSETS
	.align		4
        /*005c*/ 	.byte	0x04, 0x1c
        /*005e*/ 	.short	(.L_17 - .L_16)


	//   ....[0]....
.L_16:
        /*0060*/ 	.word	0x000006b0


	//   ....[1]....
        /*0064*/ 	.word	0x00000740


	//----- nvinfo : EIATTR_CRS_STACK_SIZE
	.align		4
.L_17:
        /*0068*/ 	.byte	0x04, 0x1e
        /*006a*/ 	.short	(.L_19 - .L_18)
.L_18:
        /*006c*/ 	.word	0x00000000


	//----- nvinfo : EIATTR_CBANK_PARAM_SIZE
	.align		4
.L_19:
        /*0070*/ 	.byte	0x03, 0x19
        /*0072*/ 	.short	0x0018


	//----- nvinfo : EIATTR_PARAM_CBANK
	.align		4
        /*0074*/ 	.byte	0x04, 0x0a
        /*0076*/ 	.short	(.L_21 - .L_20)
	.align		4
.L_20:
        /*0078*/ 	.word	index@(.nv.constant0._Z4pickPfS_ii)
        /*007c*/ 	.short	0x0380
        /*007e*/ 	.short	0x0018


	//----- nvinfo : EIATTR_SW_WAR
	.align		4
.L_21:
        /*0080*/ 	.byte	0x04, 0x36
        /*0082*/ 	.short	(.L_23 - .L_22)
.L_22:
        /*0084*/ 	.word	0x00000008
.L_23:


//--------------------- .nv.callgraph             --------------------------
	.section	.nv.callgraph,"",@"SHT_CUDA_CALLGRAPH"
	.align	4
	.sectionentsize	8
	.align		4
        /*0000*/ 	.word	0x00000000
	.align		4
        /*0004*/ 	.word	0xffffffff
	.align		4
        /*0008*/ 	.word	0x00000000
	.align		4
        /*000c*/ 	.word	0xfffffffe
	.align		4
        /*0010*/ 	.word	0x00000000
	.align		4
        /*0014*/ 	.word	0xfffffffd
	.align		4
        /*0018*/ 	.word	0x00000000
	.align		4
        /*001c*/ 	.word	0xfffffffc


//--------------------- .text._Z4pickPfS_ii       --------------------------
	.section	.text._Z4pickPfS_ii,"ax",@progbits
	.align	128
        .global         _Z4pickPfS_ii
        .type           _Z4pickPfS_ii,@function
        .size           _Z4pickPfS_ii,(.L_x_16 - _Z4pickPfS_ii)
        .other          _Z4pickPfS_ii,@"STO_CUDA_ENTRY STV_DEFAULT"
_Z4pickPfS_ii:
.text._Z4pickPfS_ii:
[----:B------:R-:W-:Y:S01]  /*0000*/  LDC R1, c[0x0][0x37c] ;  /* 0x0000df00ff017b82 */ /* 0x000fe20000000800 */
[----:B------:R-:W0:Y:S07]  /*0010*/  S2R R0, SR_TID.X ;  /* 0x0000000000007919 */ /* 0x000e2e0000002100 */
[----:B------:R-:W0:Y:S01]  /*0020*/  LDC R7, c[0x0][0x394] ;  /* 0x0000e500ff077b82 */ /* 0x000e220000000800 */
[----:B------:R-:W-:Y:S01]  /*0030*/  MOV R3, 0x400 ;  /* 0x0000040000037802 */ /* 0x000fe20000000f00 */
[----:B------:R-:W1:Y:S01]  /*0040*/  LDCU UR4, c[0x0][0x390] ;  /* 0x00007200ff0477ac */ /* 0x000e620008000800 */
[----:B------:R-:W2:Y:S03]  /*0050*/  S2R R4, SR_CgaCtaId ;  /* 0x0000000000047919 */ /* 0x000ea60000008800 */
[----:B------:R-:W-:Y:S01]  /*0060*/  VIADD R2, R3, 0x10 ;  /* 0x0000001003027836 */ /* 0x000fe20000000000 */
[----:B------:R-:W3:Y:S01]  /*0070*/  LDCU.64 UR6, c[0x0][0x358] ;  /* 0x00006b00ff0677ac */ /* 0x000ee20008000a00 */
[----:B0-----:R-:W-:-:S02]  /*0080*/  ISETP.GE.U32.AND P0, PT, R0, R7, PT ;  /* 0x000000070000720c */ /* 0x001fc40003f06070 */
[----:B------:R-:W-:Y:S02]  /*0090*/  ISETP.NE.AND P1, PT, R0, R7, PT ;  /* 0x000000070000720c */ /* 0x000fe40003f25270 */
[----:B--2---:R-:W-:-:S05]  /*00a0*/  LEA R5, R4, R2, 0x18 ;  /* 0x0000000204057211 */ /* 0x004fca00078ec0ff */
[----:B------:R-:W-:-:S05]  /*00b0*/  IMAD R2, R0, 0x4, R5 ;  /* 0x0000000400027824 */ /* 0x000fca00078e0205 */
[----:B------:R0:W-:Y:S01]  /*00c0*/  @!P0 STS [R2], RZ ;  /* 0x000000ff02008388 */ /* 0x0001e20000000800 */
[----:B-1----:R-:W-:Y:S02]  /*00d0*/  ISETP.GE.AND P0, PT, R0, UR4, PT ;  /* 0x0000000400007c0c */ /* 0x002fe4000bf06270 */
[----:B------:R-:W-:-:S05]  /*00e0*/  @!P1 LEA R3, R4, R3, 0x18 ;  /* 0x0000000304039211 */ /* 0x000fca00078ec0ff */
[----:B------:R0:W-:Y:S01]  /*00f0*/  @!P1 STS [R3], RZ ;  /* 0x000000ff03009388 */ /* 0x0001e20000000800 */
[----:B------:R-:W-:Y:S06]  /*0100*/  BAR.SYNC.DEFER_BLOCKING 0x0 ;  /* 0x0000000000007b1d */ /* 0x000fec0000010000 */
[----:B---3--:R-:W-:Y:S05]  /*0110*/  @P0 BRA `(.L_x_0) ;  /* 0x0000000400540947 */ /* 0x008fea0003800000 */
[----:B0-----:R-:W0:Y:S01]  /*0120*/  LDC R3, c[0x0][0x360] ;  /* 0x0000d800ff037b82 */ /* 0x001e220000000800 */
[C---:B------:R-:W-:Y:S01]  /*0130*/  ISETP.GT.AND P0, PT, R7.reuse, RZ, PT ;  /* 0x000000ff0700720c */ /* 0x040fe20003f04270 */
[----:B------:R-:W-:-:S12]  /*0140*/  IMAD R4, R7, 0x4, R5 ;  /* 0x0000000407047824 */ /* 0x000fd800078e0205 */
[----:B------:R-:W-:Y:S05]  /*0150*/  @P0 BRA `(.L_x_1) ;  /* 0x0000000000800947 */ /* 0x000fea0003800000 */
[----:B------:R-:W-:-:S07]  /*0160*/  IMAD.MOV.U32 R5, RZ, RZ, R0 ;  /* 0x000000ffff057224 */ /* 0x000fce00078e0000 */
.L_x_6:
[----:B0-----:R-:W1:Y:S01]  /*0170*/  LDC.64 R6, c[0x0][0x380] ;  /* 0x0000e000ff067b82 */ /* 0x001e620000000a00 */
[----:B------:R-:W2:Y:S01]  /*0180*/  LDS R8, [R4+-0x4] ;  /* 0xfffffc0004087984 */ /* 0x000ea20000000800 */
[----:B------:R-:W3:Y:S01]  /*0190*/  LDCU UR4, c[0x0][0x390] ;  /* 0x00007200ff0477ac */ /* 0x000ee20008000800 */
[----:B-1----:R-:W-:-:S06]  /*01a0*/  IMAD.WIDE R6, R5, 0x4, R6 ;  /* 0x0000000405067825 */ /* 0x002fcc00078e0206 */
[----:B------:R-:W4:Y:S01]  /*01b0*/  LDG.E R6, desc[UR6][R6.64] ;  /* 0x0000000606067981 */ /* 0x000f22000c1e1900 */
[----:B------:R-:W-:Y:S01]  /*01c0*/  IMAD.MOV.U32 R9, RZ, RZ, -0x80000000 ;  /* 0x80000000ff097424 */ /* 0x000fe200078e00ff */
[----:B------:R-:W-:Y:S01]  /*01d0*/  BSSY B0, `(.L_x_2) ;  /* 0x0000016000007945 */ /* 0x000fe20003800000 */
[----:B0-----:R-:W-:Y:S01]  /*01e0*/  IMAD.IADD R5, R3, 0x1, R5 ;  /* 0x0000000103057824 */ /* 0x001fe200078e0205 */
[----:B----4-:R-:W-:-:S04]  /*01f0*/  ISETP.GT.AND P0, PT, R6, -0x1, PT ;  /* 0xffffffff0600780c */ /* 0x010fc80003f04270 */
[----:B------:R-:W-:Y:S02]  /*0200*/  SEL R9, R9, 0xffffffff, P0 ;  /* 0xffffffff09097807 */ /* 0x000fe40000000000 */
[----:B---3--:R-:W-:Y:S02]  /*0210*/  ISETP.GE.AND P0, PT, R5, UR4, PT ;  /* 0x0000000405007c0c */ /* 0x008fe4000bf06270 */
[----:B------:R-:W-:-:S04]  /*0220*/  LOP3.LUT R9, R9, R6, RZ, 0x3c, !PT ;  /* 0x0000000609097212 */ /* 0x000fc800078e3cff */
[----:B--2---:R-:W-:-:S13]  /*0230*/  ISETP.GT.U32.AND P1, PT, R9, R8, PT ;  /* 0x000000080900720c */ /* 0x004fda0003f24070 */
[----:B------:R-:W-:Y:S05]  /*0240*/  @!P1 BRA `(.L_x_3) ;  /* 0x0000000000389947 */ /* 0x000fea0003800000 */
[----:B------:R-:W0:Y:S01]  /*0250*/  S2R R7, SR_CgaCtaId ;  /* 0x0000000000077919 */ /* 0x000e220000008800 */
[----:B------:R-:W-:Y:S01]  /*0260*/  MOV R6, 0x400 ;  /* 0x0000040000067802 */ /* 0x000fe20000000f00 */
[----:B------:R-:W-:Y:S01]  /*0270*/  BSSY B1, `(.L_x_4) ;  /* 0x0000008000017945 */ /* 0x000fe20003800000 */
[----:B------:R-:W-:Y:S02]  /*0280*/  IMAD.MOV.U32 R9, RZ, RZ, 0x1 ;  /* 0x00000001ff097424 */ /* 0x000fe400078e00ff */
[----:B0-----:R-:W-:-:S07]  /*0290*/  LEA R7, R7, R6, 0x18 ;  /* 0x0000000607077211 */ /* 0x001fce00078ec0ff */
.L_x_5:
[----:B------:R-:W-:Y:S01]  /*02a0*/  IMAD.MOV.U32 R8, RZ, RZ, RZ ;  /* 0x000000ffff087224 */ /* 0x000fe200078e00ff */
[----:B------:R-:W-:Y:S05]  /*02b0*/  YIELD ;  /* 0x0000000000007946 */ /* 0x000fea0003800000 */
[----:B------:R-:W0:Y:S02]  /*02c0*/  ATOMS.CAS R6, [R7], R8, R9 ;  /* 0x000000080706738d */ /* 0x000e240000000009 */
[----:B0-----:R-:W-:-:S13]  /*02d0*/  ISETP.NE.AND P1, PT, R6, RZ, PT ;  /* 0x000000ff0600720c */ /* 0x001fda0003f25270 */
[----:B------:R-:W-:Y:S05]  /*02e0*/  @P1 BRA `(.L_x_5) ;  /* 0xfffffffc00ec1947 */ /* 0x000fea000383ffff */
[----:B------:R-:W-:Y:S05]  /*02f0*/  BSYNC B1 ;  /* 0x0000000000017941 */ /* 0x000fea0003800000 */
.L_x_4:
[----:B------:R0:W-:Y:S06]  /*0300*/  MEMBAR.SC.CTA ;  /* 0x0000000000007992 */ /* 0x0001ec0000000000 */
[----:B0-----:R0:W-:Y:S06]  /*0310*/  MEMBAR.SC.CTA ;  /* 0x0000000000007992 */ /* 0x0011ec0000000000 */
[----:B0-----:R0:W-:Y:S02]  /*0320*/  ATOMS.EXCH RZ, [R7], RZ ;  /* 0x000000ff07ff738c */ /* 0x0011e40004000000 */
.L_x_3:
[----:B------:R-:W-:Y:S05]  /*0330*/  BSYNC B0 ;  /* 0x0000000000007941 */ /* 0x000fea0003800000 */
.L_x_2:
[----:B------:R-:W-:Y:S05]  /*0340*/  @!P0 BRA `(.L_x_6) ;  /* 0xfffffffc00888947 */ /* 0x000fea000383ffff */
[----:B------:R-:W-:Y:S05]  /*0350*/  BRA `(.L_x_0) ;  /* 0x0000000000c47947 */ /* 0x000fea0003800000 */
.L_x_1:
[----:B------:R-:W-:-:S07]  /*0360*/  IMAD.MOV.U32 R8, RZ, RZ, R0 ;  /* 0x000000ffff087224 */ /* 0x000fce00078e0000 */
.L_x_14:
[----:B------:R-:W1:Y:S01]  /*0370*/  LDC.64 R6, c[0x0][0x380] ;  /* 0x0000e000ff067b82 */ /* 0x000e620000000a00 */
        /* <DEDUP_REMOVED lines=18> */
.L_x_10:
[----:B------:R-:W-:Y:S01]  /*04a0*/  IMAD.MOV.U32 R10, RZ, RZ, RZ ;  /* 0x000000ffff0a7224 */ /* 0x000fe200078e00ff */
[----:B------:R-:W-:Y:S05]  /*04b0*/  YIELD ;  /* 0x0000000000007946 */ /* 0x000fea0003800000 */
[----:B------:R-:W0:Y:S02]  /*04c0*/  ATOMS.CAS R6, [R7], R10, R11 ;  /* 0x0000000a0706738d */ /* 0x000e24000000000b */
[----:B0-----:R-:W-:-:S13]  /*04d0*/  ISETP.NE.AND P1, PT, R6, RZ, PT ;  /* 0x000000ff0600720c */ /* 0x001fda0003f25270 */
[----:B------:R-:W-:Y:S05]  /*04e0*/  @P1 BRA `(.L_x_10) ;  /* 0xfffffffc00ec1947 */ /* 0x000fea000383ffff */
[----:B------:R-:W-:Y:S05]  /*04f0*/  BSYNC B1 ;  /* 0x0000000000017941 */ /* 0x000fea0003800000 */
.L_x_9:
[----:B------:R-:W0:Y:S01]  /*0500*/  LDCU UR4, c[0x0][0x394] ;  /* 0x00007280ff0477ac */ /* 0x000e220008000800 */
[----:B------:R1:W-:Y:S06]  /*0510*/  MEMBAR.SC.CTA ;  /* 0x0000000000007992 */ /* 0x0003ec0000000000 */
[----:B-1----:R-:W-:Y:S01]  /*0520*/  BSSY.RECONVERGENT B1, `(.L_x_11) ;  /* 0x000000d000017945 */ /* 0x002fe20003800200 */
[----:B0-----:R-:W-:-:S07]  /*0530*/  IMAD.U32 R6, RZ, RZ, UR4 ;  /* 0x00000004ff067e24 */ /* 0x001fce000f8e00ff */
.L_x_13:
[----:B------:R-:W-:-:S05]  /*0540*/  IMAD R10, R6, 0x4, R5 ;  /* 0x00000004060a7824 */ /* 0x000fca00078e0205 */
[----:B------:R-:W0:Y:S02]  /*0550*/  LDS R7, [R10+-0x4] ;  /* 0xfffffc000a077984 */ /* 0x000e240000000800 */
[----:B0-----:R-:W-:-:S13]  /*0560*/  ISETP.GE.U32.AND P1, PT, R7, R9, PT ;  /* 0x000000090700720c */ /* 0x001fda0003f26070 */
[----:B------:R-:W-:Y:S05]  /*0570*/  @P1 BRA `(.L_x_12) ;  /* 0x00000000001c1947 */ /* 0x000fea0003800000 */
[----:B------:R-:W0:Y:S01]  /*0580*/  LDCU UR4, c[0x0][0x394] ;  /* 0x00007280ff0477ac */ /* 0x000e220008000800 */
[----:B------:R1:W-:Y:S01]  /*0590*/  STS [R10+-0x4], R9 ;  /* 0xfffffc090a007388 */ /* 0x0003e20000000800 */
[----:B0-----:R-:W-:-:S13]  /*05a0*/  ISETP.GE.AND P1, PT, R6, UR4, PT ;  /* 0x0000000406007c0c */ /* 0x001fda000bf26270 */
[----:B------:R1:W-:Y:S01]  /*05b0*/  @!P1 STS [R10], R7 ;  /* 0x000000070a009388 */ /* 0x0003e20000000800 */
[C---:B------:R-:W-:Y:S01]  /*05c0*/  ISETP.GT.AND P1, PT, R6.reuse, 0x1, PT ;  /* 0x000000010600780c */ /* 0x040fe20003f24270 */
[----:B------:R-:W-:-:S12]  /*05d0*/  VIADD R6, R6, 0xffffffff ;  /* 0xffffffff06067836 */ /* 0x000fd80000000000 */
[----:B-1----:R-:W-:Y:S05]  /*05e0*/  @P1 BRA `(.L_x_13) ;  /* 0xfffffffc00d41947 */ /* 0x002fea000383ffff */
.L_x_12:
[----:B------:R-:W-:Y:S05]  /*05f0*/  BSYNC.RECONVERGENT B1 ;  /* 0x0000000000017941 */ /* 0x000fea0003800200 */
.L_x_11:
[----:B------:R-:W0:Y:S01]  /*0600*/  S2UR UR5, SR_CgaCtaId ;  /* 0x00000000000579c3 */ /* 0x000e220000008800 */
[----:B------:R-:W-:Y:S02]  /*0610*/  UMOV UR4, 0x400 ;  /* 0x0000040000047882 */ /* 0x000fe40000000000 */
[----:B0-----:R-:W-:Y:S01]  /*0620*/  ULEA UR4, UR5, UR4, 0x18 ;  /* 0x0000000405047291 */ /* 0x001fe2000f8ec0ff */
[----:B------:R0:W-:Y:S08]  /*0630*/  MEMBAR.SC.CTA ;  /* 0x0000000000007992 */ /* 0x0001f00000000000 */
[----:B0-----:R-:W-:Y:S03]  /*0640*/  ATOMS.EXCH RZ, [UR4], RZ ;  /* 0x000000ffffff798c */ /* 0x001fe6000c000004 */
.L_x_8:
[----:B------:R-:W-:Y:S05]  /*0650*/  BSYNC B0 ;  /* 0x0000000000007941 */ /* 0x000fea0003800000 */
.L_x_7:
[----:B------:R-:W-:Y:S05]  /*0660*/  @!P0 BRA `(.L_x_14) ;  /* 0xfffffffc00408947 */ /* 0x000fea000383ffff */
.L_x_0:
[----:B------:R-:W1:Y:S02]  /*0670*/  LDCU UR4, c[0x0][0x394] ;  /* 0x00007280ff0477ac */ /* 0x000e640008000800 */
[----:B-1----:R-:W-:Y:S01]  /*0680*/  ISETP.GE.U32.AND P0, PT, R0, UR4, PT ;  /* 0x0000000400007c0c */ /* 0x002fe2000bf06070 */
[----:B------:R-:W-:Y:S05]  /*0690*/  WARPSYNC.ALL ;  /* 0x0000000000007948 */ /* 0x000fea0003800000 */
[----:B------:R-:W-:Y:S07]  /*06a0*/  BAR.SYNC.DEFER_BLOCKING 0x0 ;  /* 0x0000000000007b1d */ /* 0x000fee0000010000 */
[----:B------:R-:W-:Y:S05]  /*06b0*/  @P0 EXIT ;  /* 0x000000000000094d */ /* 0x000fea0003800000 */
[----:B0-----:R-:W0:Y:S01]  /*06c0*/  LDS R2, [R2] ;  /* 0x0000000002027984 */ /* 0x001e220000000800 */
[----:B------:R-:W1:Y:S01]  /*06d0*/  LDC.64 R4, c[0x0][0x388] ;  /* 0x0000e200ff047b82 */ /* 0x000e620000000a00 */
[----:B------:R-:W-:Y:S02]  /*06e0*/  IMAD.MOV.U32 R3, RZ, RZ, -0x80000000 ;  /* 0x80000000ff037424 */ /* 0x000fe400078e00ff */
[----:B-1----:R-:W-:Y:S01]  /*06f0*/  IMAD.WIDE.U32 R4, R0, 0x4, R4 ;  /* 0x0000000400047825 */ /* 0x002fe200078e0004 */
[----:B0-----:R-:W-:-:S04]  /*0700*/  ISETP.GT.AND P0, PT, R2, -0x1, PT ;  /* 0xffffffff0200780c */ /* 0x001fc80003f04270 */
[----:B------:R-:W-:-:S04]  /*0710*/  SEL R3, R3, 0xffffffff, !P0 ;  /* 0xffffffff03037807 */ /* 0x000fc80004000000 */
[----:B------:R-:W-:-:S05]  /*0720*/  LOP3.LUT R3, R3, R2, RZ, 0x3c, !PT ;  /* 0x0000000203037212 */ /* 0x000fca00078e3cff */
[----:B------:R-:W-:Y:S01]  /*0730*/  STG.E desc[UR6][R4.64], R3 ;  /* 0x0000000304007986 */ /* 0x000fe2000c101906 */
[----:B------:R-:W-:Y:S05]  /*0740*/  EXIT ;  /* 0x000000000000794d */ /* 0x000fea0003800000 */
.L_x_15:
[----:B------:R-:W-:-:S00]  /*0750*/  BRA `(.L_x_15) ;  /* 0xfffffffc00fc7947 */ /* 0x000fc0000383ffff */
[----:B------:R-:W-:-:S00]  /*0760*/  NOP ;  /* 0x0000000000007918 */ /* 0x000fc00000000000 */
        /* <DEDUP_REMOVED lines=9> */
.L_x_16:


//--------------------- .nv.shared._Z4pickPfS_ii  --------------------------
	.section	.nv.shared._Z4pickPfS_ii,"aw",@nobits
	.sectionflags	@""
	.align	16
.nv.shared._Z4pickPfS_ii:
	.zero		1040


//--------------------- .nv.shared.reserved.0     --------------------------
	.section	.nv.shared.reserved.0,"aw",@nobits
	.weak		__nv_reservedSMEM_offset_0_alias
	.size		__nv_reservedSMEM_offset_0_alias, 0, 64
	.other		__nv_reservedSMEM_offset_0_alias,@"STO_CUDA_RESERVED_SHARED STV_DEFAULT"
__nv_reservedSMEM_offset_0_alias:
	.zero		0
	.zero		64


//--------------------- .nv.constant0._Z4pickPfS_ii --------------------------
	.section	.nv.constant0._Z4pickPfS_ii,"a",@progbits
	.sectionflags	@""
	.align	4
.nv.constant0._Z4pickPfS_ii:
	.zero		920


//--------------------- SYMBOLS --------------------------

	.type		.nv.reservedSmem.offset0,@object
	.size		.nv.reservedSmem.offset0,0x4
	.type		.nv.reservedSmem.cap,@object
	.size		.nv.reservedSmem.cap,0x4
